//
// Generated by NVIDIA NVVM Compiler
//
// Compiler Build ID: CL-36424714
// Cuda compilation tools, release 13.0, V13.0.88
// Based on NVVM 20.0.0
//

.version 9.0
.target sm_100
.address_size 64

	// .globl	dot_product_kernel
// _ZZ18dot_product_kernelE5cache has been demoted

.visible .entry dot_product_kernel(
	.param .u64 .ptr .align 1 dot_product_kernel_param_0,
	.param .u64 .ptr .align 1 dot_product_kernel_param_1,
	.param .u64 .ptr .align 1 dot_product_kernel_param_2,
	.param .u32 dot_product_kernel_param_3
)
{
	.reg .pred 	%p<7>;
	.reg .b32 	%r<19>;
	.reg .b64 	%rd<12>;
	.reg .b64 	%fd<14>;
	// demoted variable
	.shared .align 8 .b8 _ZZ18dot_product_kernelE5cache[2048];
	ld.param.u64 	%rd3, [dot_product_kernel_param_0];
	ld.param.u64 	%rd4, [dot_product_kernel_param_1];
	ld.param.u64 	%rd5, [dot_product_kernel_param_2];
	ld.param.u32 	%r11, [dot_product_kernel_param_3];
	mov.u32 	%r1, %tid.x;
	mov.u32 	%r2, %ctaid.x;
	mov.u32 	%r18, %ntid.x;
	mad.lo.s32 	%r17, %r2, %r18, %r1;
	setp.ge.s32 	%p1, %r17, %r11;
	mov.f64 	%fd13, 0d0000000000000000;
	@%p1 bra 	$L__BB0_3;
	mov.u32 	%r12, %nctaid.x;
	mul.lo.s32 	%r5, %r18, %r12;
	cvta.to.global.u64 	%rd1, %rd3;
	cvta.to.global.u64 	%rd2, %rd4;
	mov.f64 	%fd13, 0d0000000000000000;
$L__BB0_2:
	mul.wide.s32 	%rd6, %r17, 8;
	add.s64 	%rd7, %rd1, %rd6;
	ld.global.f64 	%fd6, [%rd7];
	add.s64 	%rd8, %rd2, %rd6;
	ld.global.f64 	%fd7, [%rd8];
	fma.rn.f64 	%fd13, %fd6, %fd7, %fd13;
	add.s32 	%r17, %r17, %r5;
	setp.lt.s32 	%p2, %r17, %r11;
	@%p2 bra 	$L__BB0_2;
$L__BB0_3:
	shl.b32 	%r13, %r1, 3;
	mov.u32 	%r14, _ZZ18dot_product_kernelE5cache;
	add.s32 	%r8, %r14, %r13;
	st.shared.f64 	[%r8], %fd13;
	bar.sync 	0;
	setp.lt.u32 	%p3, %r18, 2;
	@%p3 bra 	$L__BB0_7;
$L__BB0_4:
	shr.u32 	%r10, %r18, 1;
	setp.ge.u32 	%p4, %r1, %r10;
	@%p4 bra 	$L__BB0_6;
	shl.b32 	%r15, %r10, 3;
	add.s32 	%r16, %r8, %r15;
	ld.shared.f64 	%fd8, [%r16];
	ld.shared.f64 	%fd9, [%r8];
	add.f64 	%fd10, %fd8, %fd9;
	st.shared.f64 	[%r8], %fd10;
$L__BB0_6:
	bar.sync 	0;
	setp.gt.u32 	%p5, %r18, 3;
	mov.u32 	%r18, %r10;
	@%p5 bra 	$L__BB0_4;
$L__BB0_7:
	setp.ne.s32 	%p6, %r1, 0;
	@%p6 bra 	$L__BB0_9;
	ld.shared.f64 	%fd11, [_ZZ18dot_product_kernelE5cache];
	cvta.to.global.u64 	%rd9, %rd5;
	mul.wide.u32 	%rd10, %r2, 8;
	add.s64 	%rd11, %rd9, %rd10;
	st.global.f64 	[%rd11], %fd11;
$L__BB0_9:
	ret;

}


// ===== COMPILED SASS (sm_100) =====

	.target	sm_100

	.elftype	@"ET_EXEC"


//--------------------- .note.nv.tkinfo           --------------------------
	.section	.note.nv.tkinfo,"",@"SHT_NOTE"
	.sectionflags	@"SHF_NOTE_NV_TKINFO"
	.tkinfo
        /*0018*/ 	.word	0x00000002
        /*0030*/ 	.string	""
        /*0030*/ 	.string	"ptxas"
        /*0030*/ 	.string	"Cuda compilation tools, release 13.0, V13.0.88"
        /*0030*/ 	.string	"Build cuda_13.0.r13.0/compiler.36424714_0"
        /*0030*/ 	.string	"-arch sm_100 -m 64 "



//--------------------- .note.nv.cuinfo           --------------------------
	.section	.note.nv.cuinfo,"",@"SHT_NOTE"
	.sectionflags	@"SHF_NOTE_NV_CUINFO"
        /*0018*/ 	.short	0x0002
        /*001a*/ 	.short	0x0064
        /*001c*/ 	.short	0x0082
	.zero		2


//--------------------- .nv.info                  --------------------------
	.section	.nv.info,"",@"SHT_CUDA_INFO"
	.align	4


	//----- nvinfo : EIATTR_REGCOUNT
	.align		4
        /*0000*/ 	.byte	0x04, 0x2f
        /*0002*/ 	.short	(.L_1 - .L_0)
	.align		4
.L_0:
        /*0004*/ 	.word	index@(dot_product_kernel)
        /*0008*/ 	.word	0x00000012


	//----- nvinfo : EIATTR_FRAME_SIZE
	.align		4
.L_1:
        /*000c*/ 	.byte	0x04, 0x11
        /*000e*/ 	.short	(.L_3 - .L_2)
	.align		4
.L_2:
        /*0010*/ 	.word	index@(dot_product_kernel)
        /*0014*/ 	.word	0x00000000


	//----- nvinfo : EIATTR_MIN_STACK_SIZE
	.align		4
.L_3:
        /*0018*/ 	.byte	0x04, 0x12
        /*001a*/ 	.short	(.L_5 - .L_4)
	.align		4
.L_4:
        /*001c*/ 	.word	index@(dot_product_kernel)
        /*0020*/ 	.word	0x00000000
.L_5:


//--------------------- .nv.compat                --------------------------
	.section	.nv.compat,"",@"SHT_CUDA_COMPAT_INFO"
	.align	4
        /*0000*/ 	.byte	0x02, 0x09, 0x00, 0x00, 0x02, 0x02, 0x01, 0x00, 0x02, 0x05, 0x05, 0x00, 0x03, 0x07, 0x01, 0x01
        /*0010*/ 	.byte	0x02, 0x03, 0x00, 0x00, 0x02, 0x06, 0x01, 0x00, 0x04, 0x0b, 0x08, 0x00, 0x01, 0x00, 0x00, 0x00
        /*0020*/ 	.byte	0x00, 0x00, 0x00, 0x00


//--------------------- .nv.info.dot_product_kernel --------------------------
	.section	.nv.info.dot_product_kernel,"",@"SHT_CUDA_INFO"
	.sectionflags	@""
	.align	4


	//----- nvinfo : EIATTR_CUDA_API_VERSION
	.align		4
        /*0000*/ 	.byte	0x04, 0x37
        /*0002*/ 	.short	(.L_7 - .L_6)
.L_6:
        /*0004*/ 	.word	0x00000082


	//----- nvinfo : EIATTR_KPARAM_INFO
	.align		4
.L_7:
        /*0008*/ 	.byte	0x04, 0x17
        /*000a*/ 	.short	(.L_9 - .L_8)
.L_8:
        /*000c*/ 	.word	0x00000000
        /*0010*/ 	.short	0x0003
        /*0012*/ 	.short	0x0018
        /*0014*/ 	.byte	0x00, 0xf0, 0x11, 0x00


	//----- nvinfo : EIATTR_KPARAM_INFO
	.align		4
.L_9:
        /*0018*/ 	.byte	0x04, 0x17
        /*001a*/ 	.short	(.L_11 - .L_10)
.L_10:
        /*001c*/ 	.word	0x00000000
        /*0020*/ 	.short	0x0002
        /*0022*/ 	.short	0x0010
        /*0024*/ 	.byte	0x00, 0xf5, 0x21, 0x00


	//----- nvinfo : EIATTR_KPARAM_INFO
	.align		4
.L_11:
        /*0028*/ 	.byte	0x04, 0x17
        /*002a*/ 	.short	(.L_13 - .L_12)
.L_12:
        /*002c*/ 	.word	0x00000000
        /*0030*/ 	.short	0x0001
        /*0032*/ 	.short	0x0008
        /*0034*/ 	.byte	0x00, 0xf5, 0x21, 0x00


	//----- nvinfo : EIATTR_KPARAM_INFO
	.align		4
.L_13:
        /*0038*/ 	.byte	0x04, 0x17
        /*003a*/ 	.short	(.L_15 - .L_14)
.L_14:
        /*003c*/ 	.word	0x00000000
        /*0040*/ 	.short	0x0000
        /*0042*/ 	.short	0x0000
        /*0044*/ 	.byte	0x00, 0xf5, 0x21, 0x00


	//----- nvinfo : EIATTR_SPARSE_MMA_MASK
	.align		4
.L_15:
        /*0048*/ 	.byte	0x03, 0x50
        /*004a*/ 	.short	0x0000


	//----- nvinfo : EIATTR_MAXREG_COUNT
	.align		4
        /*004c*/ 	.byte	0x03, 0x1b
        /*004e*/ 	.short	0x00ff


	//----- nvinfo : EIATTR_NUM_BARRIERS
	.align		4
        /*0050*/ 	.byte	0x02, 0x4c
        /*0052*/ 	.byte	0x01
	.zero		1


	//----- nvinfo : EIATTR_MERCURY_ISA_VERSION
	.align		4
        /*0054*/ 	.byte	0x03, 0x5f
        /*0056*/ 	.short	0x0101


	//----- nvinfo : EIATTR_VRC_CTA_INIT_COUNT
	.align		4
        /*0058*/ 	.byte	0x02, 0x4a
	.zero		1
	.zero		1


	//----- nvinfo : EIATTR_EXIT_INSTR_OFFSETS
	.align		4
        /*005c*/ 	.byte	0x04, 0x1c
        /*005e*/ 	.short	(.L_17 - .L_16)


	//   ....[0]....
.L_16:
        /*0060*/ 	.word	0x000002f0


	//   ....[1]....
        /*0064*/ 	.word	0x00000370


	//----- nvinfo : EIATTR_CRS_STACK_SIZE
	.align		4
.L_17:
        /*0068*/ 	.byte	0x04, 0x1e
        /*006a*/ 	.short	(.L_19 - .L_18)
.L_18:
        /*006c*/ 	.word	0x00000000


	//----- nvinfo : EIATTR_CBANK_PARAM_SIZE
	.align		4
.L_19:
        /*0070*/ 	.byte	0x03, 0x19
        /*0072*/ 	.short	0x001c


	//----- nvinfo : EIATTR_PARAM_CBANK
	.align		4
        /*0074*/ 	.byte	0x04, 0x0a
        /*0076*/ 	.short	(.L_21 - .L_20)
	.align		4
.L_20:
        /*0078*/ 	.word	index@(.nv.constant0.dot_product_kernel)
        /*007c*/ 	.short	0x0380
        /*007e*/ 	.short	0x001c


	//----- nvinfo : EIATTR_SW_WAR
	.align		4
.L_21:
        /*0080*/ 	.byte	0x04, 0x36
        /*0082*/ 	.short	(.L_23 - .L_22)
.L_22:
        /*0084*/ 	.word	0x00000008
.L_23:


//--------------------- .nv.callgraph             --------------------------
	.section	.nv.callgraph,"",@"SHT_CUDA_CALLGRAPH"
	.align	4
	.sectionentsize	8
	.align		4
        /*0000*/ 	.word	0x00000000
	.align		4
        /*0004*/ 	.word	0xffffffff
	.align		4
        /*0008*/ 	.word	0x00000000
	.align		4
        /*000c*/ 	.word	0xfffffffe
	.align		4
        /*0010*/ 	.word	0x00000000
	.align		4
        /*0014*/ 	.word	0xfffffffd
	.align		4
        /*0018*/ 	.word	0x00000000
	.align		4
        /*001c*/ 	.word	0xfffffffc


//--------------------- .text.dot_product_kernel  --------------------------
	.section	.text.dot_product_kernel,"ax",@progbits
	.align	128
        .global         dot_product_kernel
        .type           dot_product_kernel,@function
        .size           dot_product_kernel,(.L_x_6 - dot_product_kernel)
        .other          dot_product_kernel,@"STO_CUDA_ENTRY STV_DEFAULT"
dot_product_kernel:
.text.dot_product_kernel:
[----:B------:R-:W-:Y:S01]  /*0000*/  LDC R1, c[0x0][0x37c] ;  /* 0x0000df00ff017b82 */ /* 0x000fe20000000800 */
[----:B------:R-:W0:Y:S01]  /*0010*/  S2R R15, SR_TID.X ;  /* 0x00000000000f7919 */ /* 0x000e220000002100 */
[----:B------:R-:W1:Y:S01]  /*0020*/  LDCU UR4, c[0x0][0x360] ;  /* 0x00006c00ff0477ac */ /* 0x000e620008000800 */
[----:B------:R-:W-:Y:S01]  /*0030*/  BSSY.RECONVERGENT B0, `(.L_x_0) ;  /* 0x0000017000007945 */ /* 0x000fe20003800200 */
[----:B------:R-:W-:Y:S01]  /*0040*/  CS2R R2, SRZ ;  /* 0x0000000000027805 */ /* 0x000fe2000001ff00 */
[----:B------:R-:W0:Y:S01]  /*0050*/  S2R R0, SR_CTAID.X ;  /* 0x0000000000007919 */ /* 0x000e220000002500 */
[----:B------:R-:W2:Y:S01]  /*0060*/  LDCU UR5, c[0x0][0x398] ;  /* 0x00007300ff0577ac */ /* 0x000ea20008000800 */
[----:B------:R-:W3:Y:S01]  /*0070*/  LDCU.64 UR6, c[0x0][0x358] ;  /* 0x00006b00ff0677ac */ /* 0x000ee20008000a00 */
[----:B-1----:R-:W-:Y:S02]  /*0080*/  IMAD.U32 R12, RZ, RZ, UR4 ;  /* 0x00000004ff0c7e24 */ /* 0x002fe4000f8e00ff */
[----:B0-----:R-:W-:-:S05]  /*0090*/  IMAD R4, R0, UR4, R15 ;  /* 0x0000000400047c24 */ /* 0x001fca000f8e020f */
[----:B--2---:R-:W-:-:S13]  /*00a0*/  ISETP.GE.AND P0, PT, R4, UR5, PT ;  /* 0x0000000504007c0c */ /* 0x004fda000bf06270 */
[----:B---3--:R-:W-:Y:S05]  /*00b0*/  @P0 BRA `(.L_x_1) ;  /* 0x0000000000380947 */ /* 0x008fea0003800000 */
[----:B------:R-:W0:Y:S01]  /*00c0*/  LDC.64 R8, c[0x0][0x380] ;  /* 0x0000e000ff087b82 */ /* 0x000e220000000a00 */
[----:B------:R-:W1:Y:S01]  /*00d0*/  LDCU UR4, c[0x0][0x370] ;  /* 0x00006e00ff0477ac */ /* 0x000e620008000800 */
[----:B------:R-:W-:Y:S01]  /*00e0*/  IMAD.MOV.U32 R13, RZ, RZ, R4 ;  /* 0x000000ffff0d7224 */ /* 0x000fe200078e0004 */
[----:B------:R-:W-:-:S05]  /*00f0*/  CS2R R2, SRZ ;  /* 0x0000000000027805 */ /* 0x000fca000001ff00 */
[----:B------:R-:W2:Y:S01]  /*0100*/  LDC.64 R10, c[0x0][0x388] ;  /* 0x0000e200ff0a7b82 */ /* 0x000ea20000000a00 */
[----:B-1----:R-:W-:-:S07]  /*0110*/  IMAD R14, R12, UR4, RZ ;  /* 0x000000040c0e7c24 */ /* 0x002fce000f8e02ff */
.L_x_2:
[----:B0-----:R-:W-:-:S04]  /*0120*/  IMAD.WIDE R4, R13, 0x8, R8 ;  /* 0x000000080d047825 */ /* 0x001fc800078e0208 */
[----:B--2---:R-:W-:Y:S02]  /*0130*/  IMAD.WIDE R6, R13, 0x8, R10 ;  /* 0x000000080d067825 */ /* 0x004fe400078e020a */
[----:B------:R-:W2:Y:S04]  /*0140*/  LDG.E.64 R4, desc[UR6][R4.64] ;  /* 0x0000000604047981 */ /* 0x000ea8000c1e1b00 */
[----:B------:R-:W2:Y:S01]  /*0150*/  LDG.E.64 R6, desc[UR6][R6.64] ;  /* 0x0000000606067981 */ /* 0x000ea2000c1e1b00 */
[----:B------:R-:W-:-:S05]  /*0160*/  IMAD.IADD R13, R14, 0x1, R13 ;  /* 0x000000010e0d7824 */ /* 0x000fca00078e020d */
[----:B------:R-:W-:Y:S01]  /*0170*/  ISETP.GE.AND P0, PT, R13, UR5, PT ;  /* 0x000000050d007c0c */ /* 0x000fe2000bf06270 */
[----:B--2---:R-:W-:-:S12]  /*0180*/  DFMA R2, R4, R6, R2 ;  /* 0x000000060402722b */ /* 0x004fd80000000002 */
[----:B------:R-:W-:Y:S05]  /*0190*/  @!P0 BRA `(.L_x_2) ;  /* 0xfffffffc00e08947 */ /* 0x000fea000383ffff */
.L_x_1:
[----:B------:R-:W-:Y:S05]  /*01a0*/  BSYNC.RECONVERGENT B0 ;  /* 0x0000000000007941 */ /* 0x000fea0003800200 */
.L_x_0:
[----:B------:R-:W0:Y:S01]  /*01b0*/  S2UR UR5, SR_CgaCtaId ;  /* 0x00000000000579c3 */ /* 0x000e220000008800 */
[----:B------:R-:W-:Y:S01]  /*01c0*/  UMOV UR4, 0x400 ;  /* 0x0000040000047882 */ /* 0x000fe20000000000 */
[----:B------:R-:W-:Y:S02]  /*01d0*/  ISETP.GE.U32.AND P1, PT, R12, 0x2, PT ;  /* 0x000000020c00780c */ /* 0x000fe40003f26070 */
[----:B------:R-:W-:Y:S01]  /*01e0*/  ISETP.NE.AND P0, PT, R15, RZ, PT ;  /* 0x000000ff0f00720c */ /* 0x000fe20003f05270 */
[----:B0-----:R-:W-:-:S06]  /*01f0*/  ULEA UR4, UR5, UR4, 0x18 ;  /* 0x0000000405047291 */ /* 0x001fcc000f8ec0ff */
[----:B------:R-:W-:-:S05]  /*0200*/  LEA R7, R15, UR4, 0x3 ;  /* 0x000000040f077c11 */ /* 0x000fca000f8e18ff */
[----:B------:R0:W-:Y:S01]  /*0210*/  STS.64 [R7], R2 ;  /* 0x0000000207007388 */ /* 0x0001e20000000a00 */
[----:B------:R-:W-:Y:S06]  /*0220*/  BAR.SYNC.DEFER_BLOCKING 0x0 ;  /* 0x0000000000007b1d */ /* 0x000fec0000010000 */
[----:B------:R-:W-:Y:S05]  /*0230*/  @!P1 BRA `(.L_x_3) ;  /* 0x00000000002c9947 */ /* 0x000fea0003800000 */
.L_x_4:
[----:B------:R-:W-:-:S04]  /*0240*/  SHF.R.U32.HI R8, RZ, 0x1, R12 ;  /* 0x00000001ff087819 */ /* 0x000fc8000001160c */
[----:B------:R-:W-:-:S13]  /*0250*/  ISETP.GE.U32.AND P1, PT, R15, R8, PT ;  /* 0x000000080f00720c */ /* 0x000fda0003f26070 */
[----:B------:R-:W-:Y:S01]  /*0260*/  @!P1 IMAD R6, R8, 0x8, R7 ;  /* 0x0000000808069824 */ /* 0x000fe200078e0207 */
[----:B------:R-:W-:Y:S04]  /*0270*/  @!P1 LDS.64 R4, [R7] ;  /* 0x0000000007049984 */ /* 0x000fe80000000a00 */
[----:B0-----:R-:W0:Y:S02]  /*0280*/  @!P1 LDS.64 R2, [R6] ;  /* 0x0000000006029984 */ /* 0x001e240000000a00 */
[----:B0-----:R-:W-:-:S07]  /*0290*/  @!P1 DADD R2, R2, R4 ;  /* 0x0000000002029229 */ /* 0x001fce0000000004 */
[----:B------:R1:W-:Y:S01]  /*02a0*/  @!P1 STS.64 [R7], R2 ;  /* 0x0000000207009388 */ /* 0x0003e20000000a00 */
[----:B------:R-:W-:Y:S01]  /*02b0*/  BAR.SYNC.DEFER_BLOCKING 0x0 ;  /* 0x0000000000007b1d */ /* 0x000fe20000010000 */
[----:B------:R-:W-:Y:S01]  /*02c0*/  ISETP.GT.U32.AND P1, PT, R12, 0x3, PT ;  /* 0x000000030c00780c */ /* 0x000fe20003f24070 */
[----:B------:R-:W-:-:S12]  /*02d0*/  IMAD.MOV.U32 R12, RZ, RZ, R8 ;  /* 0x000000ffff0c7224 */ /* 0x000fd800078e0008 */
[----:B-1----:R-:W-:Y:S05]  /*02e0*/  @P1 BRA `(.L_x_4) ;  /* 0xfffffffc00d41947 */ /* 0x002fea000383ffff */
.L_x_3:
[----:B------:R-:W-:Y:S05]  /*02f0*/  @P0 EXIT ;  /* 0x000000000000094d */ /* 0x000fea0003800000 */
[----:B------:R-:W1:Y:S01]  /*0300*/  S2UR UR5, SR_CgaCtaId ;  /* 0x00000000000579c3 */ /* 0x000e620000008800 */
[----:B------:R-:W-:-:S07]  /*0310*/  UMOV UR4, 0x400 ;  /* 0x0000040000047882 */ /* 0x000fce0000000000 */
[----:B------:R-:W2:Y:S01]  /*0320*/  LDC.64 R4, c[0x0][0x390] ;  /* 0x0000e400ff047b82 */ /* 0x000ea20000000a00 */
[----:B-1----:R-:W-:Y:S01]  /*0330*/  ULEA UR4, UR5, UR4, 0x18 ;  /* 0x0000000405047291 */ /* 0x002fe2000f8ec0ff */
[----:B--2---:R-:W-:-:S08]  /*0340*/  IMAD.WIDE.U32 R4, R0, 0x8, R4 ;  /* 0x0000000800047825 */ /* 0x004fd000078e0004 */
[----:B0-----:R-:W0:Y:S04]  /*0350*/  LDS.64 R2, [UR4] ;  /* 0x00000004ff027984 */ /* 0x001e280008000a00 */
[----:B0-----:R-:W-:Y:S01]  /*0360*/  STG.E.64 desc[UR6][R4.64], R2 ;  /* 0x0000000204007986 */ /* 0x001fe2000c101b06 */
[----:B------:R-:W-:Y:S05]  /*0370*/  EXIT ;  /* 0x000000000000794d */ /* 0x000fea0003800000 */
.L_x_5:
[----:B------:R-:W-:-:S00]  /*0380*/  BRA `(.L_x_5) ;  /* 0xfffffffc00fc7947 */ /* 0x000fc0000383ffff */
[----:B------:R-:W-:-:S00]  /*0390*/  NOP ;  /* 0x0000000000007918 */ /* 0x000fc00000000000 */
        /* <DEDUP_REMOVED lines=14> */
.L_x_6:


//--------------------- .nv.shared.dot_product_kernel --------------------------
	.section	.nv.shared.dot_product_kernel,"aw",@nobits
	.sectionflags	@""
	.align	8
.nv.shared.dot_product_kernel:
	.zero		3072


//--------------------- .nv.shared.reserved.0     --------------------------
	.section	.nv.shared.reserved.0,"aw",@nobits
	.weak		__nv_reservedSMEM_offset_0_alias
	.size		__nv_reservedSMEM_offset_0_alias, 0, 64
	.other		__nv_reservedSMEM_offset_0_alias,@"STO_CUDA_RESERVED_SHARED STV_DEFAULT"
__nv_reservedSMEM_offset_0_alias:
	.zero		0
	.zero		64


//--------------------- .nv.constant0.dot_product_kernel --------------------------
	.section	.nv.constant0.dot_product_kernel,"a",@progbits
	.sectionflags	@""
	.align	4
.nv.constant0.dot_product_kernel:
	.zero		924


//--------------------- SYMBOLS --------------------------

	.type		.nv.reservedSmem.offset0,@object
	.size		.nv.reservedSmem.offset0,0x4
	.type		.nv.reservedSmem.cap,@object
	.size		.nv.reservedSmem.cap,0x4
